//
// Generated by NVIDIA NVVM Compiler
//
// Compiler Build ID: CL-36424714
// Cuda compilation tools, release 13.0, V13.0.88
// Based on NVVM 20.0.0
//

.version 9.0
.target sm_100
.address_size 64

	// .globl	_Z9matrixMulIiEvPT_S1_S1_iii
// _ZZ9matrixMulIiEvPT_S1_S1_iiiE5tileA has been demoted
// _ZZ9matrixMulIiEvPT_S1_S1_iiiE5tileB has been demoted

.visible .entry _Z9matrixMulIiEvPT_S1_S1_iii(
	.param .u64 .ptr .align 1 _Z9matrixMulIiEvPT_S1_S1_iii_param_0,
	.param .u64 .ptr .align 1 _Z9matrixMulIiEvPT_S1_S1_iii_param_1,
	.param .u64 .ptr .align 1 _Z9matrixMulIiEvPT_S1_S1_iii_param_2,
	.param .u32 _Z9matrixMulIiEvPT_S1_S1_iii_param_3,
	.param .u32 _Z9matrixMulIiEvPT_S1_S1_iii_param_4,
	.param .u32 _Z9matrixMulIiEvPT_S1_S1_iii_param_5
)
{
	.reg .pred 	%p<12>;
	.reg .b32 	%r<104>;
	.reg .b64 	%rd<13>;
	// demoted variable
	.shared .align 4 .b8 _ZZ9matrixMulIiEvPT_S1_S1_iiiE5tileA[1024];
	// demoted variable
	.shared .align 4 .b8 _ZZ9matrixMulIiEvPT_S1_S1_iiiE5tileB[1024];
	ld.param.u64 	%rd4, [_Z9matrixMulIiEvPT_S1_S1_iii_param_0];
	ld.param.u64 	%rd5, [_Z9matrixMulIiEvPT_S1_S1_iii_param_1];
	ld.param.u64 	%rd6, [_Z9matrixMulIiEvPT_S1_S1_iii_param_2];
	ld.param.u32 	%r30, [_Z9matrixMulIiEvPT_S1_S1_iii_param_3];
	ld.param.u32 	%r31, [_Z9matrixMulIiEvPT_S1_S1_iii_param_4];
	ld.param.u32 	%r32, [_Z9matrixMulIiEvPT_S1_S1_iii_param_5];
	mov.u32 	%r95, %tid.x;
	mov.u32 	%r97, %tid.y;
	mov.u32 	%r34, %ctaid.y;
	mov.u32 	%r35, %ntid.y;
	mad.lo.s32 	%r3, %r34, %r35, %r97;
	mov.u32 	%r36, %ctaid.x;
	mov.u32 	%r37, %ntid.x;
	mad.lo.s32 	%r4, %r36, %r37, %r95;
	setp.lt.s32 	%p1, %r31, 1;
	mov.b32 	%r103, 0;
	@%p1 bra 	$L__BB0_7;
	add.s32 	%r39, %r31, 15;
	shr.u32 	%r40, %r39, 4;
	shl.b32 	%r41, %r97, 6;
	mov.u32 	%r42, _ZZ9matrixMulIiEvPT_S1_S1_iiiE5tileA;
	add.s32 	%r5, %r42, %r41;
	shl.b32 	%r43, %r95, 2;
	add.s32 	%r6, %r5, %r43;
	mov.u32 	%r44, _ZZ9matrixMulIiEvPT_S1_S1_iiiE5tileB;
	add.s32 	%r8, %r44, %r43;
	add.s32 	%r7, %r8, %r41;
	neg.s32 	%r99, %r40;
	mad.lo.s32 	%r98, %r97, %r32, %r4;
	shl.b32 	%r11, %r32, 4;
	mad.lo.s32 	%r96, %r31, %r3, %r95;
	cvta.to.global.u64 	%rd1, %rd4;
	cvta.to.global.u64 	%rd2, %rd5;
	mov.b32 	%r103, 0;
$L__BB0_2:
	setp.ge.s32 	%p2, %r3, %r30;
	mul.wide.s32 	%rd7, %r96, 4;
	add.s64 	%rd3, %rd1, %rd7;
	setp.ge.s32 	%p3, %r95, %r31;
	mov.b32 	%r101, 0;
	or.pred  	%p4, %p3, %p2;
	@%p4 bra 	$L__BB0_4;
	ld.global.u32 	%r101, [%rd3];
$L__BB0_4:
	setp.ge.s32 	%p5, %r4, %r32;
	st.shared.u32 	[%r6], %r101;
	setp.ge.s32 	%p6, %r97, %r31;
	mov.b32 	%r102, 0;
	or.pred  	%p7, %p5, %p6;
	@%p7 bra 	$L__BB0_6;
	mul.wide.s32 	%rd8, %r98, 4;
	add.s64 	%rd9, %rd2, %rd8;
	ld.global.u32 	%r102, [%rd9];
$L__BB0_6:
	st.shared.u32 	[%r7], %r102;
	bar.sync 	0;
	ld.shared.u32 	%r47, [%r5];
	ld.shared.u32 	%r48, [%r8];
	mad.lo.s32 	%r49, %r48, %r47, %r103;
	ld.shared.u32 	%r50, [%r5+4];
	ld.shared.u32 	%r51, [%r8+64];
	mad.lo.s32 	%r52, %r51, %r50, %r49;
	ld.shared.u32 	%r53, [%r5+8];
	ld.shared.u32 	%r54, [%r8+128];
	mad.lo.s32 	%r55, %r54, %r53, %r52;
	ld.shared.u32 	%r56, [%r5+12];
	ld.shared.u32 	%r57, [%r8+192];
	mad.lo.s32 	%r58, %r57, %r56, %r55;
	ld.shared.u32 	%r59, [%r5+16];
	ld.shared.u32 	%r60, [%r8+256];
	mad.lo.s32 	%r61, %r60, %r59, %r58;
	ld.shared.u32 	%r62, [%r5+20];
	ld.shared.u32 	%r63, [%r8+320];
	mad.lo.s32 	%r64, %r63, %r62, %r61;
	ld.shared.u32 	%r65, [%r5+24];
	ld.shared.u32 	%r66, [%r8+384];
	mad.lo.s32 	%r67, %r66, %r65, %r64;
	ld.shared.u32 	%r68, [%r5+28];
	ld.shared.u32 	%r69, [%r8+448];
	mad.lo.s32 	%r70, %r69, %r68, %r67;
	ld.shared.u32 	%r71, [%r5+32];
	ld.shared.u32 	%r72, [%r8+512];
	mad.lo.s32 	%r73, %r72, %r71, %r70;
	ld.shared.u32 	%r74, [%r5+36];
	ld.shared.u32 	%r75, [%r8+576];
	mad.lo.s32 	%r76, %r75, %r74, %r73;
	ld.shared.u32 	%r77, [%r5+40];
	ld.shared.u32 	%r78, [%r8+640];
	mad.lo.s32 	%r79, %r78, %r77, %r76;
	ld.shared.u32 	%r80, [%r5+44];
	ld.shared.u32 	%r81, [%r8+704];
	mad.lo.s32 	%r82, %r81, %r80, %r79;
	ld.shared.u32 	%r83, [%r5+48];
	ld.shared.u32 	%r84, [%r8+768];
	mad.lo.s32 	%r85, %r84, %r83, %r82;
	ld.shared.u32 	%r86, [%r5+52];
	ld.shared.u32 	%r87, [%r8+832];
	mad.lo.s32 	%r88, %r87, %r86, %r85;
	ld.shared.u32 	%r89, [%r5+56];
	ld.shared.u32 	%r90, [%r8+896];
	mad.lo.s32 	%r91, %r90, %r89, %r88;
	ld.shared.u32 	%r92, [%r5+60];
	ld.shared.u32 	%r93, [%r8+960];
	mad.lo.s32 	%r103, %r93, %r92, %r91;
	bar.sync 	0;
	add.s32 	%r99, %r99, 1;
	setp.ne.s32 	%p8, %r99, 0;
	add.s32 	%r98, %r98, %r11;
	add.s32 	%r97, %r97, 16;
	add.s32 	%r96, %r96, 16;
	add.s32 	%r95, %r95, 16;
	@%p8 bra 	$L__BB0_2;
$L__BB0_7:
	setp.ge.s32 	%p9, %r3, %r30;
	setp.ge.s32 	%p10, %r4, %r32;
	or.pred  	%p11, %p9, %p10;
	@%p11 bra 	$L__BB0_9;
	mad.lo.s32 	%r94, %r32, %r3, %r4;
	cvta.to.global.u64 	%rd10, %rd6;
	mul.wide.s32 	%rd11, %r94, 4;
	add.s64 	%rd12, %rd10, %rd11;
	st.global.u32 	[%rd12], %r103;
$L__BB0_9:
	ret;

}


// ===== COMPILED SASS (sm_100) =====

	.target	sm_100

	.elftype	@"ET_EXEC"


//--------------------- .note.nv.tkinfo           --------------------------
	.section	.note.nv.tkinfo,"",@"SHT_NOTE"
	.sectionflags	@"SHF_NOTE_NV_TKINFO"
	.tkinfo
        /*0018*/ 	.word	0x00000002
        /*0030*/ 	.string	""
        /*0030*/ 	.string	"ptxas"
        /*0030*/ 	.string	"Cuda compilation tools, release 13.0, V13.0.88"
        /*0030*/ 	.string	"Build cuda_13.0.r13.0/compiler.36424714_0"
        /*0030*/ 	.string	"-arch sm_100 -m 64 "



//--------------------- .note.nv.cuinfo           --------------------------
	.section	.note.nv.cuinfo,"",@"SHT_NOTE"
	.sectionflags	@"SHF_NOTE_NV_CUINFO"
        /*0018*/ 	.short	0x0002
        /*001a*/ 	.short	0x0064
        /*001c*/ 	.short	0x0082
	.zero		2


//--------------------- .nv.info                  --------------------------
	.section	.nv.info,"",@"SHT_CUDA_INFO"
	.align	4


	//----- nvinfo : EIATTR_REGCOUNT
	.align		4
        /*0000*/ 	.byte	0x04, 0x2f
        /*0002*/ 	.short	(.L_1 - .L_0)
	.align		4
.L_0:
        /*0004*/ 	.word	index@(_Z9matrixMulIiEvPT_S1_S1_iii)
        /*0008*/ 	.word	0x00000020


	//----- nvinfo : EIATTR_FRAME_SIZE
	.align		4
.L_1:
        /*000c*/ 	.byte	0x04, 0x11
        /*000e*/ 	.short	(.L_3 - .L_2)
	.align		4
.L_2:
        /*0010*/ 	.word	index@(_Z9matrixMulIiEvPT_S1_S1_iii)
        /*0014*/ 	.word	0x00000000


	//----- nvinfo : EIATTR_MIN_STACK_SIZE
	.align		4
.L_3:
        /*0018*/ 	.byte	0x04, 0x12
        /*001a*/ 	.short	(.L_5 - .L_4)
	.align		4
.L_4:
        /*001c*/ 	.word	index@(_Z9matrixMulIiEvPT_S1_S1_iii)
        /*0020*/ 	.word	0x00000000
.L_5:


//--------------------- .nv.compat                --------------------------
	.section	.nv.compat,"",@"SHT_CUDA_COMPAT_INFO"
	.align	4
        /*0000*/ 	.byte	0x02, 0x09, 0x00, 0x00, 0x02, 0x02, 0x01, 0x00, 0x02, 0x05, 0x05, 0x00, 0x03, 0x07, 0x01, 0x01
        /*0010*/ 	.byte	0x02, 0x03, 0x00, 0x00, 0x02, 0x06, 0x01, 0x00, 0x04, 0x0b, 0x08, 0x00, 0x09, 0x00, 0x00, 0x00
        /*0020*/ 	.byte	0x00, 0x00, 0x00, 0x00


//--------------------- .nv.info._Z9matrixMulIiEvPT_S1_S1_iii --------------------------
	.section	.nv.info._Z9matrixMulIiEvPT_S1_S1_iii,"",@"SHT_CUDA_INFO"
	.sectionflags	@""
	.align	4


	//----- nvinfo : EIATTR_CUDA_API_VERSION
	.align		4
        /*0000*/ 	.byte	0x04, 0x37
        /*0002*/ 	.short	(.L_7 - .L_6)
.L_6:
        /*0004*/ 	.word	0x00000082


	//----- nvinfo : EIATTR_KPARAM_INFO
	.align		4
.L_7:
        /*0008*/ 	.byte	0x04, 0x17
        /*000a*/ 	.short	(.L_9 - .L_8)
.L_8:
        /*000c*/ 	.word	0x00000000
        /*0010*/ 	.short	0x0005
        /*0012*/ 	.short	0x0020
        /*0014*/ 	.byte	0x00, 0xf0, 0x11, 0x00


	//----- nvinfo : EIATTR_KPARAM_INFO
	.align		4
.L_9:
        /*0018*/ 	.byte	0x04, 0x17
        /*001a*/ 	.short	(.L_11 - .L_10)
.L_10:
        /*001c*/ 	.word	0x00000000
        /*0020*/ 	.short	0x0004
        /*0022*/ 	.short	0x001c
        /*0024*/ 	.byte	0x00, 0xf0, 0x11, 0x00


	//----- nvinfo : EIATTR_KPARAM_INFO
	.align		4
.L_11:
        /*0028*/ 	.byte	0x04, 0x17
        /*002a*/ 	.short	(.L_13 - .L_12)
.L_12:
        /*002c*/ 	.word	0x00000000
        /*0030*/ 	.short	0x0003
        /*0032*/ 	.short	0x0018
        /*0034*/ 	.byte	0x00, 0xf0, 0x11, 0x00


	//----- nvinfo : EIATTR_KPARAM_INFO
	.align		4
.L_13:
        /*0038*/ 	.byte	0x04, 0x17
        /*003a*/ 	.short	(.L_15 - .L_14)
.L_14:
        /*003c*/ 	.word	0x00000000
        /*0040*/ 	.short	0x0002
        /*0042*/ 	.short	0x0010
        /*0044*/ 	.byte	0x00, 0xf5, 0x21, 0x00


	//----- nvinfo : EIATTR_KPARAM_INFO
	.align		4
.L_15:
        /*0048*/ 	.byte	0x04, 0x17
        /*004a*/ 	.short	(.L_17 - .L_16)
.L_16:
        /*004c*/ 	.word	0x00000000
        /*0050*/ 	.short	0x0001
        /*0052*/ 	.short	0x0008
        /*0054*/ 	.byte	0x00, 0xf5, 0x21, 0x00


	//----- nvinfo : EIATTR_KPARAM_INFO
	.align		4
.L_17:
        /*0058*/ 	.byte	0x04, 0x17
        /*005a*/ 	.short	(.L_19 - .L_18)
.L_18:
        /*005c*/ 	.word	0x00000000
        /*0060*/ 	.short	0x0000
        /*0062*/ 	.short	0x0000
        /*0064*/ 	.byte	0x00, 0xf5, 0x21, 0x00


	//----- nvinfo : EIATTR_SPARSE_MMA_MASK
	.align		4
.L_19:
        /*0068*/ 	.byte	0x03, 0x50
        /*006a*/ 	.short	0x0000


	//----- nvinfo : EIATTR_MAXREG_COUNT
	.align		4
        /*006c*/ 	.byte	0x03, 0x1b
        /*006e*/ 	.short	0x00ff


	//----- nvinfo : EIATTR_NUM_BARRIERS
	.align		4
        /*0070*/ 	.byte	0x02, 0x4c
        /*0072*/ 	.byte	0x01
	.zero		1


	//----- nvinfo : EIATTR_MERCURY_ISA_VERSION
	.align		4
        /*0074*/ 	.byte	0x03, 0x5f
        /*0076*/ 	.short	0x0101


	//----- nvinfo : EIATTR_VRC_CTA_INIT_COUNT
	.align		4
        /*0078*/ 	.byte	0x02, 0x4a
	.zero		1
	.zero		1


	//----- nvinfo : EIATTR_EXIT_INSTR_OFFSETS
	.align		4
        /*007c*/ 	.byte	0x04, 0x1c
        /*007e*/ 	.short	(.L_21 - .L_20)


	//   ....[0]....
.L_20:
        /*0080*/ 	.word	0x00000600


	//   ....[1]....
        /*0084*/ 	.word	0x00000650


	//----- nvinfo : EIATTR_CBANK_PARAM_SIZE
	.align		4
.L_21:
        /*0088*/ 	.byte	0x03, 0x19
        /*008a*/ 	.short	0x0024


	//----- nvinfo : EIATTR_PARAM_CBANK
	.align		4
        /*008c*/ 	.byte	0x04, 0x0a
        /*008e*/ 	.short	(.L_23 - .L_22)
	.align		4
.L_22:
        /*0090*/ 	.word	index@(.nv.constant0._Z9matrixMulIiEvPT_S1_S1_iii)
        /*0094*/ 	.short	0x0380
        /*0096*/ 	.short	0x0024


	//----- nvinfo : EIATTR_SW_WAR
	.align		4
.L_23:
        /*0098*/ 	.byte	0x04, 0x36
        /*009a*/ 	.short	(.L_25 - .L_24)
.L_24:
        /*009c*/ 	.word	0x00000008
.L_25:


//--------------------- .nv.callgraph             --------------------------
	.section	.nv.callgraph,"",@"SHT_CUDA_CALLGRAPH"
	.align	4
	.sectionentsize	8
	.align		4
        /*0000*/ 	.word	0x00000000
	.align		4
        /*0004*/ 	.word	0xffffffff
	.align		4
        /*0008*/ 	.word	0x00000000
	.align		4
        /*000c*/ 	.word	0xfffffffe
	.align		4
        /*0010*/ 	.word	0x00000000
	.align		4
        /*0014*/ 	.word	0xfffffffd
	.align		4
        /*0018*/ 	.word	0x00000000
	.align		4
        /*001c*/ 	.word	0xfffffffc


//--------------------- .text._Z9matrixMulIiEvPT_S1_S1_iii --------------------------
	.section	.text._Z9matrixMulIiEvPT_S1_S1_iii,"ax",@progbits
	.align	128
        .global         _Z9matrixMulIiEvPT_S1_S1_iii
        .type           _Z9matrixMulIiEvPT_S1_S1_iii,@function
        .size           _Z9matrixMulIiEvPT_S1_S1_iii,(.L_x_3 - _Z9matrixMulIiEvPT_S1_S1_iii)
        .other          _Z9matrixMulIiEvPT_S1_S1_iii,@"STO_CUDA_ENTRY STV_DEFAULT"
_Z9matrixMulIiEvPT_S1_S1_iii:
.text._Z9matrixMulIiEvPT_S1_S1_iii:
[----:B------:R-:W-:Y:S01]  /*0000*/  LDC R1, c[0x0][0x37c] ;  /* 0x0000df00ff017b82 */ /* 0x000fe20000000800 */
[----:B------:R-:W0:Y:S01]  /*0010*/  S2R R0, SR_TID.Y ;  /* 0x0000000000007919 */ /* 0x000e220000002200 */
[----:B------:R-:W1:Y:S06]  /*0020*/  LDCU UR10, c[0x0][0x39c] ;  /* 0x00007380ff0a77ac */ /* 0x000e6c0008000800 */
[----:B------:R-:W0:Y:S01]  /*0030*/  LDC R3, c[0x0][0x364] ;  /* 0x0000d900ff037b82 */ /* 0x000e220000000800 */
[----:B------:R-:W-:Y:S01]  /*0040*/  HFMA2 R23, -RZ, RZ, 0, 0 ;  /* 0x00000000ff177431 */ /* 0x000fe200000001ff */
[----:B------:R-:W2:Y:S01]  /*0050*/  S2R R21, SR_TID.X ;  /* 0x0000000000157919 */ /* 0x000ea20000002100 */
[----:B------:R-:W3:Y:S01]  /*0060*/  LDCU UR14, c[0x0][0x3a0] ;  /* 0x00007400ff0e77ac */ /* 0x000ee20008000800 */
[----:B------:R-:W4:Y:S04]  /*0070*/  LDCU.64 UR8, c[0x0][0x358] ;  /* 0x00006b00ff0877ac */ /* 0x000f280008000a00 */
[----:B------:R-:W0:Y:S08]  /*0080*/  S2UR UR4, SR_CTAID.Y ;  /* 0x00000000000479c3 */ /* 0x000e300000002600 */
[----:B------:R-:W2:Y:S01]  /*0090*/  S2UR UR5, SR_CTAID.X ;  /* 0x00000000000579c3 */ /* 0x000ea20000002500 */
[----:B-1----:R-:W-:-:S07]  /*00a0*/  UISETP.GE.AND UP0, UPT, UR10, 0x1, UPT ;  /* 0x000000010a00788c */ /* 0x002fce000bf06270 */
[----:B------:R-:W2:Y:S01]  /*00b0*/  LDC R2, c[0x0][0x360] ;  /* 0x0000d800ff027b82 */ /* 0x000ea20000000800 */
[----:B0-----:R-:W-:Y:S02]  /*00c0*/  IMAD R12, R3, UR4, R0 ;  /* 0x00000004030c7c24 */ /* 0x001fe4000f8e0200 */
[----:B--2---:R-:W-:Y:S01]  /*00d0*/  IMAD R13, R2, UR5, R21 ;  /* 0x00000005020d7c24 */ /* 0x004fe2000f8e0215 */
[----:B---34-:R-:W-:Y:S06]  /*00e0*/  BRA.U !UP0, `(.L_x_0) ;  /* 0x0000000508387547 */ /* 0x018fec000b800000 */
[----:B------:R-:W0:Y:S01]  /*00f0*/  S2UR UR7, SR_CgaCtaId ;  /* 0x00000000000779c3 */ /* 0x000e220000008800 */
[----:B------:R-:W1:Y:S01]  /*0100*/  LDCU UR12, c[0x0][0x398] ;  /* 0x00007300ff0c77ac */ /* 0x000e620008000800 */
[----:B------:R-:W-:Y:S01]  /*0110*/  MOV R23, RZ ;  /* 0x000000ff00177202 */ /* 0x000fe20000000f00 */
[----:B------:R-:W-:Y:S01]  /*0120*/  IMAD R17, R12, UR10, R21 ;  /* 0x0000000a0c117c24 */ /* 0x000fe2000f8e0215 */
[----:B------:R-:W2:Y:S04]  /*0130*/  LDCU UR11, c[0x0][0x3a0] ;  /* 0x00007400ff0b77ac */ /* 0x000ea80008000800 */
[----:B------:R-:W3:Y:S01]  /*0140*/  LDC R14, c[0x0][0x3a0] ;  /* 0x0000e800ff0e7b82 */ /* 0x000ee20000000800 */
[----:B------:R-:W-:Y:S01]  /*0150*/  UMOV UR5, 0x400 ;  /* 0x0000040000057882 */ /* 0x000fe20000000000 */
[----:B------:R-:W-:-:S02]  /*0160*/  UIADD3 UR4, UPT, UPT, UR10, 0xf, URZ ;  /* 0x0000000f0a047890 */ /* 0x000fc4000fffe0ff */
[----:B------:R-:W-:Y:S02]  /*0170*/  UIADD3 UR6, UPT, UPT, UR5, 0x400, URZ ;  /* 0x0000040005067890 */ /* 0x000fe4000fffe0ff */
[----:B------:R-:W-:Y:S02]  /*0180*/  USHF.R.U32.HI UR4, URZ, 0x4, UR4 ;  /* 0x00000004ff047899 */ /* 0x000fe40008011604 */
[----:B------:R-:W4:Y:S01]  /*0190*/  LDC.64 R2, c[0x0][0x380] ;  /* 0x0000e000ff027b82 */ /* 0x000f220000000a00 */
[----:B------:R-:W3:Y:S01]  /*01a0*/  LDCU UR13, c[0x0][0x39c] ;  /* 0x00007380ff0d77ac */ /* 0x000ee20008000800 */
[----:B-1----:R-:W-:Y:S01]  /*01b0*/  ISETP.GE.AND P1, PT, R12, UR12, PT ;  /* 0x0000000c0c007c0c */ /* 0x002fe2000bf26270 */
[----:B------:R-:W-:Y:S01]  /*01c0*/  UIADD3 UR4, UPT, UPT, -UR4, URZ, URZ ;  /* 0x000000ff04047290 */ /* 0x000fe2000fffe1ff */
[----:B--2---:R-:W-:Y:S01]  /*01d0*/  IMAD R15, R0, UR11, R13 ;  /* 0x0000000b000f7c24 */ /* 0x004fe2000f8e020d */
[----:B0-----:R-:W-:Y:S02]  /*01e0*/  ULEA UR5, UR7, UR5, 0x18 ;  /* 0x0000000507057291 */ /* 0x001fe4000f8ec0ff */
[----:B------:R-:W-:-:S04]  /*01f0*/  ULEA UR6, UR7, UR6, 0x18 ;  /* 0x0000000607067291 */ /* 0x000fc8000f8ec0ff */
[C---:B------:R-:W-:Y:S02]  /*0200*/  LEA R16, R0.reuse, UR5, 0x6 ;  /* 0x0000000500107c11 */ /* 0x040fe4000f8e30ff */
[C---:B------:R-:W-:Y:S02]  /*0210*/  LEA R19, R21.reuse, UR6, 0x2 ;  /* 0x0000000615137c11 */ /* 0x040fe4000f8e10ff */
[----:B------:R-:W-:Y:S02]  /*0220*/  LEA R20, R21, R16, 0x2 ;  /* 0x0000001015147211 */ /* 0x000fe400078e10ff */
[----:B------:R-:W-:-:S07]  /*0230*/  LEA R18, R0, R19, 0x6 ;  /* 0x0000001300127211 */ /* 0x000fce00078e30ff */
.L_x_1:
[----:B---3--:R-:W-:Y:S01]  /*0240*/  ISETP.GE.AND P0, PT, R0, UR13, PT ;  /* 0x0000000d00007c0c */ /* 0x008fe2000bf06270 */
[----:B------:R-:W-:Y:S01]  /*0250*/  HFMA2 R29, -RZ, RZ, 0, 0 ;  /* 0x00000000ff1d7431 */ /* 0x000fe200000001ff */
[----:B------:R-:W-:Y:S01]  /*0260*/  ISETP.GE.OR P2, PT, R21, UR13, P1 ;  /* 0x0000000d15007c0c */ /* 0x000fe20008f46670 */
[----:B----4-:R-:W-:Y:S01]  /*0270*/  IMAD.WIDE R4, R17, 0x4, R2 ;  /* 0x0000000411047825 */ /* 0x010fe200078e0202 */
[----:B------:R-:W-:Y:S02]  /*0280*/  ISETP.GE.OR P0, PT, R13, R14, P0 ;  /* 0x0000000e0d00720c */ /* 0x000fe40000706670 */
[----:B------:R-:W-:-:S09]  /*0290*/  MOV R27, RZ ;  /* 0x000000ff001b7202 */ /* 0x000fd20000000f00 */
[----:B------:R-:W2:Y:S02]  /*02a0*/  @!P2 LDG.E R27, desc[UR8][R4.64] ;  /* 0x00000008041ba981 */ /* 0x000ea4000c1e1900 */
[----:B------:R-:W0:Y:S02]  /*02b0*/  @!P0 LDC.64 R6, c[0x0][0x388] ;  /* 0x0000e200ff068b82 */ /* 0x000e240000000a00 */
[----:B0-----:R-:W-:-:S05]  /*02c0*/  @!P0 IMAD.WIDE R6, R15, 0x4, R6 ;  /* 0x000000040f068825 */ /* 0x001fca00078e0206 */
[----:B------:R-:W3:Y:S01]  /*02d0*/  @!P0 LDG.E R29, desc[UR8][R6.64] ;  /* 0x00000008061d8981 */ /* 0x000ee2000c1e1900 */
[----:B------:R-:W-:-:S04]  /*02e0*/  UIADD3 UR4, UPT, UPT, UR4, 0x1, URZ ;  /* 0x0000000104047890 */ /* 0x000fc8000fffe0ff */
[----:B------:R-:W-:Y:S01]  /*02f0*/  UISETP.NE.AND UP0, UPT, UR4, URZ, UPT ;  /* 0x000000ff0400728c */ /* 0x000fe2000bf05270 */
[----:B------:R-:W-:Y:S02]  /*0300*/  IADD3 R0, PT, PT, R0, 0x10, RZ ;  /* 0x0000001000007810 */ /* 0x000fe40007ffe0ff */
[----:B------:R-:W-:Y:S02]  /*0310*/  IADD3 R17, PT, PT, R17, 0x10, RZ ;  /* 0x0000001011117810 */ /* 0x000fe40007ffe0ff */
[----:B------:R-:W-:Y:S02]  /*0320*/  IADD3 R21, PT, PT, R21, 0x10, RZ ;  /* 0x0000001015157810 */ /* 0x000fe40007ffe0ff */
[----:B------:R-:W-:Y:S01]  /*0330*/  LEA R15, R14, R15, 0x4 ;  /* 0x0000000f0e0f7211 */ /* 0x000fe200078e20ff */
[----:B--2---:R-:W-:Y:S04]  /*0340*/  STS [R20], R27 ;  /* 0x0000001b14007388 */ /* 0x004fe80000000800 */
[----:B---3--:R-:W-:Y:S01]  /*0350*/  STS [R18], R29 ;  /* 0x0000001d12007388 */ /* 0x008fe20000000800 */
[----:B------:R-:W-:Y:S06]  /*0360*/  BAR.SYNC.DEFER_BLOCKING 0x0 ;  /* 0x0000000000007b1d */ /* 0x000fec0000010000 */
[----:B------:R-:W-:Y:S04]  /*0370*/  LDS R22, [R19] ;  /* 0x0000000013167984 */ /* 0x000fe80000000800 */
[----:B------:R-:W0:Y:S04]  /*0380*/  LDS.128 R8, [R16] ;  /* 0x0000000010087984 */ /* 0x000e280000000c00 */
[----:B------:R-:W1:Y:S04]  /*0390*/  LDS R26, [R19+0x40] ;  /* 0x00004000131a7984 */ /* 0x000e680000000800 */
[----:B------:R-:W2:Y:S04]  /*03a0*/  LDS R25, [R19+0x80] ;  /* 0x0000800013197984 */ /* 0x000ea80000000800 */
[----:B------:R-:W3:Y:S04]  /*03b0*/  LDS R24, [R19+0xc0] ;  /* 0x0000c00013187984 */ /* 0x000ee80000000800 */
[----:B------:R-:W-:Y:S04]  /*03c0*/  LDS.128 R4, [R16+0x10] ;  /* 0x0000100010047984 */ /* 0x000fe80000000c00 */
[----:B------:R-:W-:Y:S01]  /*03d0*/  LDS R27, [R19+0x200] ;  /* 0x00020000131b7984 */ /* 0x000fe20000000800 */
[----:B0-----:R-:W-:-:S03]  /*03e0*/  IMAD R8, R8, R22, R23 ;  /* 0x0000001608087224 */ /* 0x001fc600078e0217 */
[----:B------:R-:W0:Y:S01]  /*03f0*/  LDS R23, [R19+0x100] ;  /* 0x0001000013177984 */ /* 0x000e220000000800 */
[----:B-1----:R-:W-:-:S03]  /*0400*/  IMAD R8, R26, R9, R8 ;  /* 0x000000091a087224 */ /* 0x002fc600078e0208 */
[----:B------:R-:W1:Y:S01]  /*0410*/  LDS R22, [R19+0x140] ;  /* 0x0001400013167984 */ /* 0x000e620000000800 */
[----:B--2---:R-:W-:-:S03]  /*0420*/  IMAD R8, R25, R10, R8 ;  /* 0x0000000a19087224 */ /* 0x004fc600078e0208 */
[----:B------:R-:W2:Y:S01]  /*0430*/  LDS R25, [R19+0x180] ;  /* 0x0001800013197984 */ /* 0x000ea20000000800 */
[----:B---3--:R-:W-:-:S03]  /*0440*/  IMAD R8, R24, R11, R8 ;  /* 0x0000000b18087224 */ /* 0x008fc600078e0208 */
[----:B------:R-:W3:Y:S04]  /*0450*/  LDS R26, [R19+0x1c0] ;  /* 0x0001c000131a7984 */ /* 0x000ee80000000800 */
[----:B------:R-:W-:Y:S01]  /*0460*/  LDS R24, [R19+0x240] ;  /* 0x0002400013187984 */ /* 0x000fe20000000800 */
[----:B0-----:R-:W-:-:S03]  /*0470*/  IMAD R4, R4, R23, R8 ;  /* 0x0000001704047224 */ /* 0x001fc600078e0208 */
[----:B------:R-:W0:Y:S01]  /*0480*/  LDS.128 R8, [R16+0x20] ;  /* 0x0000200010087984 */ /* 0x000e220000000c00 */
[----:B-1----:R-:W-:-:S03]  /*0490*/  IMAD R4, R22, R5, R4 ;  /* 0x0000000516047224 */ /* 0x002fc600078e0204 */
[----:B------:R-:W1:Y:S01]  /*04a0*/  LDS R23, [R19+0x280] ;  /* 0x0002800013177984 */ /* 0x000e620000000800 */
[----:B--2---:R-:W-:-:S03]  /*04b0*/  IMAD R4, R25, R6, R4 ;  /* 0x0000000619047224 */ /* 0x004fc600078e0204 */
[----:B------:R-:W2:Y:S01]  /*04c0*/  LDS R22, [R19+0x2c0] ;  /* 0x0002c00013167984 */ /* 0x000ea20000000800 */
[----:B---3--:R-:W-:-:S03]  /*04d0*/  IMAD R4, R26, R7, R4 ;  /* 0x000000071a047224 */ /* 0x008fc600078e0204 */
[----:B------:R-:W-:Y:S04]  /*04e0*/  LDS R25, [R19+0x300] ;  /* 0x0003000013197984 */ /* 0x000fe80000000800 */
[----:B------:R-:W-:Y:S01]  /*04f0*/  LDS R26, [R19+0x340] ;  /* 0x00034000131a7984 */ /* 0x000fe20000000800 */
[----:B0-----:R-:W-:-:S03]  /*0500*/  IMAD R8, R8, R27, R4 ;  /* 0x0000001b08087224 */ /* 0x001fc600078e0204 */
[----:B------:R-:W0:Y:S01]  /*0510*/  LDS.128 R4, [R16+0x30] ;  /* 0x0000300010047984 */ /* 0x000e220000000c00 */
[----:B------:R-:W-:-:S03]  /*0520*/  IMAD R24, R24, R9, R8 ;  /* 0x0000000918187224 */ /* 0x000fc600078e0208 */
[----:B------:R-:W3:Y:S04]  /*0530*/  LDS R9, [R19+0x380] ;  /* 0x0003800013097984 */ /* 0x000ee80000000800 */
[----:B------:R-:W4:Y:S01]  /*0540*/  LDS R8, [R19+0x3c0] ;  /* 0x0003c00013087984 */ /* 0x000f220000000800 */
[----:B-1----:R-:W-:-:S04]  /*0550*/  IMAD R10, R23, R10, R24 ;  /* 0x0000000a170a7224 */ /* 0x002fc800078e0218 */
[----:B--2---:R-:W-:-:S04]  /*0560*/  IMAD R10, R22, R11, R10 ;  /* 0x0000000b160a7224 */ /* 0x004fc800078e020a */
[----:B0-----:R-:W-:-:S04]  /*0570*/  IMAD R4, R4, R25, R10 ;  /* 0x0000001904047224 */ /* 0x001fc800078e020a */
[----:B------:R-:W-:-:S04]  /*0580*/  IMAD R4, R26, R5, R4 ;  /* 0x000000051a047224 */ /* 0x000fc800078e0204 */
[----:B---3--:R-:W-:-:S04]  /*0590*/  IMAD R4, R9, R6, R4 ;  /* 0x0000000609047224 */ /* 0x008fc800078e0204 */
[----:B----4-:R-:W-:Y:S01]  /*05a0*/  IMAD R23, R8, R7, R4 ;  /* 0x0000000708177224 */ /* 0x010fe200078e0204 */
[----:B------:R-:W-:Y:S06]  /*05b0*/  BAR.SYNC.DEFER_BLOCKING 0x0 ;  /* 0x0000000000007b1d */ /* 0x000fec0000010000 */
[----:B------:R-:W-:Y:S05]  /*05c0*/  BRA.U UP0, `(.L_x_1) ;  /* 0xfffffffd001c7547 */ /* 0x000fea000b83ffff */
.L_x_0:
[----:B------:R-:W0:Y:S01]  /*05d0*/  LDCU UR4, c[0x0][0x398] ;  /* 0x00007300ff0477ac */ /* 0x000e220008000800 */
[----:B------:R-:W-:-:S04]  /*05e0*/  ISETP.GE.AND P0, PT, R13, UR14, PT ;  /* 0x0000000e0d007c0c */ /* 0x000fc8000bf06270 */
[----:B0-----:R-:W-:-:S13]  /*05f0*/  ISETP.GE.OR P0, PT, R12, UR4, P0 ;  /* 0x000000040c007c0c */ /* 0x001fda0008706670 */
[----:B------:R-:W-:Y:S05]  /*0600*/  @P0 EXIT ;  /* 0x000000000000094d */ /* 0x000fea0003800000 */
[----:B------:R-:W0:Y:S01]  /*0610*/  LDC.64 R2, c[0x0][0x390] ;  /* 0x0000e400ff027b82 */ /* 0x000e220000000a00 */
[----:B------:R-:W-:-:S04]  /*0620*/  IMAD R13, R12, UR14, R13 ;  /* 0x0000000e0c0d7c24 */ /* 0x000fc8000f8e020d */
[----:B0-----:R-:W-:-:S05]  /*0630*/  IMAD.WIDE R2, R13, 0x4, R2 ;  /* 0x000000040d027825 */ /* 0x001fca00078e0202 */
[----:B------:R-:W-:Y:S01]  /*0640*/  STG.E desc[UR8][R2.64], R23 ;  /* 0x0000001702007986 */ /* 0x000fe2000c101908 */
[----:B------:R-:W-:Y:S05]  /*0650*/  EXIT ;  /* 0x000000000000794d */ /* 0x000fea0003800000 */
.L_x_2:
[----:B------:R-:W-:-:S00]  /*0660*/  BRA `(.L_x_2) ;  /* 0xfffffffc00fc7947 */ /* 0x000fc0000383ffff */
[----:B------:R-:W-:-:S00]  /*0670*/  NOP ;  /* 0x0000000000007918 */ /* 0x000fc00000000000 */
        /* <DEDUP_REMOVED lines=8> */
.L_x_3:


//--------------------- .nv.shared._Z9matrixMulIiEvPT_S1_S1_iii --------------------------
	.section	.nv.shared._Z9matrixMulIiEvPT_S1_S1_iii,"aw",@nobits
	.sectionflags	@""
	.align	4
.nv.shared._Z9matrixMulIiEvPT_S1_S1_iii:
	.zero		3072


//--------------------- .nv.shared.reserved.0     --------------------------
	.section	.nv.shared.reserved.0,"aw",@nobits
	.weak		__nv_reservedSMEM_offset_0_alias
	.size		__nv_reservedSMEM_offset_0_alias, 0, 64
	.other		__nv_reservedSMEM_offset_0_alias,@"STO_CUDA_RESERVED_SHARED STV_DEFAULT"
__nv_reservedSMEM_offset_0_alias:
	.zero		0
	.zero		64


//--------------------- .nv.constant0._Z9matrixMulIiEvPT_S1_S1_iii --------------------------
	.section	.nv.constant0._Z9matrixMulIiEvPT_S1_S1_iii,"a",@progbits
	.sectionflags	@""
	.align	4
.nv.constant0._Z9matrixMulIiEvPT_S1_S1_iii:
	.zero		932


//--------------------- SYMBOLS --------------------------

	.type		.nv.reservedSmem.offset0,@object
	.size		.nv.reservedSmem.offset0,0x4
	.type		.nv.reservedSmem.cap,@object
	.size		.nv.reservedSmem.cap,0x4
